//
// Generated by NVIDIA NVVM Compiler
//
// Compiler Build ID: CL-36424714
// Cuda compilation tools, release 13.0, V13.0.88
// Based on NVVM 20.0.0
//

.version 9.0
.target sm_100
.address_size 64

	// .globl	_Z13kernel_singlePiiiiiii

.visible .entry _Z13kernel_singlePiiiiiii(
	.param .u64 .ptr .align 1 _Z13kernel_singlePiiiiiii_param_0,
	.param .u32 _Z13kernel_singlePiiiiiii_param_1,
	.param .u32 _Z13kernel_singlePiiiiiii_param_2,
	.param .u32 _Z13kernel_singlePiiiiiii_param_3,
	.param .u32 _Z13kernel_singlePiiiiiii_param_4,
	.param .u32 _Z13kernel_singlePiiiiiii_param_5,
	.param .u32 _Z13kernel_singlePiiiiiii_param_6
)
{
	.reg .pred 	%p<4>;
	.reg .b32 	%r<28>;
	.reg .b64 	%rd<9>;

	ld.param.u64 	%rd1, [_Z13kernel_singlePiiiiiii_param_0];
	ld.param.u32 	%r3, [_Z13kernel_singlePiiiiiii_param_1];
	ld.param.u32 	%r5, [_Z13kernel_singlePiiiiiii_param_2];
	ld.param.u32 	%r6, [_Z13kernel_singlePiiiiiii_param_3];
	ld.param.u32 	%r7, [_Z13kernel_singlePiiiiiii_param_4];
	ld.param.u32 	%r8, [_Z13kernel_singlePiiiiiii_param_5];
	ld.param.u32 	%r4, [_Z13kernel_singlePiiiiiii_param_6];
	mov.u32 	%r10, %ntid.x;
	mov.u32 	%r11, %ctaid.x;
	mov.u32 	%r12, %tid.x;
	mad.lo.s32 	%r13, %r10, %r11, %r12;
	mov.u32 	%r14, %ntid.y;
	mov.u32 	%r15, %ctaid.y;
	mov.u32 	%r16, %tid.y;
	mad.lo.s32 	%r17, %r14, %r15, %r16;
	add.s32 	%r1, %r13, %r5;
	add.s32 	%r18, %r17, %r6;
	setp.ge.s32 	%p1, %r1, %r7;
	setp.ge.s32 	%p2, %r18, %r8;
	or.pred  	%p3, %p1, %p2;
	@%p3 bra 	$L__BB0_2;
	cvta.to.global.u64 	%rd2, %rd1;
	mul.lo.s32 	%r19, %r1, %r3;
	add.s32 	%r20, %r19, %r18;
	mul.wide.s32 	%rd3, %r20, 4;
	add.s64 	%rd4, %rd2, %rd3;
	ld.global.u32 	%r21, [%rd4];
	add.s32 	%r22, %r4, %r19;
	mul.wide.s32 	%rd5, %r22, 4;
	add.s64 	%rd6, %rd2, %rd5;
	ld.global.u32 	%r23, [%rd6];
	mad.lo.s32 	%r24, %r4, %r3, %r18;
	mul.wide.s32 	%rd7, %r24, 4;
	add.s64 	%rd8, %rd2, %rd7;
	ld.global.u32 	%r25, [%rd8];
	add.s32 	%r26, %r25, %r23;
	min.s32 	%r27, %r21, %r26;
	st.global.u32 	[%rd4], %r27;
$L__BB0_2:
	ret;

}
	// .globl	_Z15kernel_multiplePiiiiiiii
.visible .entry _Z15kernel_multiplePiiiiiiii(
	.param .u64 .ptr .align 1 _Z15kernel_multiplePiiiiiiii_param_0,
	.param .u32 _Z15kernel_multiplePiiiiiiii_param_1,
	.param .u32 _Z15kernel_multiplePiiiiiiii_param_2,
	.param .u32 _Z15kernel_multiplePiiiiiiii_param_3,
	.param .u32 _Z15kernel_multiplePiiiiiiii_param_4,
	.param .u32 _Z15kernel_multiplePiiiiiiii_param_5,
	.param .u32 _Z15kernel_multiplePiiiiiiii_param_6,
	.param .u32 _Z15kernel_multiplePiiiiiiii_param_7
)
{
	.reg .pred 	%p<14>;
	.reg .b32 	%r<130>;
	.reg .b64 	%rd<35>;

	ld.param.u64 	%rd3, [_Z15kernel_multiplePiiiiiiii_param_0];
	ld.param.u32 	%r34, [_Z15kernel_multiplePiiiiiiii_param_1];
	ld.param.u32 	%r38, [_Z15kernel_multiplePiiiiiiii_param_2];
	ld.param.u32 	%r35, [_Z15kernel_multiplePiiiiiiii_param_3];
	ld.param.u32 	%r39, [_Z15kernel_multiplePiiiiiiii_param_4];
	ld.param.u32 	%r40, [_Z15kernel_multiplePiiiiiiii_param_5];
	ld.param.u32 	%r125, [_Z15kernel_multiplePiiiiiiii_param_6];
	ld.param.u32 	%r37, [_Z15kernel_multiplePiiiiiiii_param_7];
	cvta.to.global.u64 	%rd1, %rd3;
	mov.u32 	%r42, %ntid.x;
	mov.u32 	%r43, %ctaid.x;
	mov.u32 	%r44, %tid.x;
	mad.lo.s32 	%r45, %r42, %r43, %r44;
	mov.u32 	%r46, %ntid.y;
	mov.u32 	%r47, %ctaid.y;
	mul.lo.s32 	%r1, %r46, %r47;
	mov.u32 	%r2, %tid.y;
	add.s32 	%r48, %r1, %r2;
	add.s32 	%r3, %r45, %r38;
	add.s32 	%r49, %r48, %r35;
	setp.ge.s32 	%p1, %r3, %r39;
	setp.ge.s32 	%p2, %r49, %r40;
	or.pred  	%p3, %p1, %p2;
	setp.ge.s32 	%p4, %r125, %r37;
	or.pred  	%p5, %p3, %p4;
	@%p5 bra 	$L__BB1_12;
	mul.lo.s32 	%r5, %r3, %r34;
	add.s32 	%r50, %r5, %r49;
	mul.wide.s32 	%rd4, %r50, 4;
	add.s64 	%rd2, %rd1, %rd4;
	ld.global.u32 	%r124, [%rd2];
	sub.s32 	%r7, %r37, %r125;
	and.b32  	%r8, %r7, 7;
	sub.s32 	%r51, %r125, %r37;
	setp.gt.u32 	%p6, %r51, -8;
	@%p6 bra 	$L__BB1_4;
	add.s32 	%r52, %r2, %r35;
	add.s32 	%r53, %r52, %r1;
	mad.lo.s32 	%r121, %r125, %r34, %r53;
	shl.b32 	%r10, %r34, 3;
	add.s32 	%r120, %r125, %r5;
	and.b32  	%r54, %r7, -8;
	neg.s32 	%r119, %r54;
	mul.wide.s32 	%rd9, %r34, 4;
$L__BB1_3:
	.pragma "nounroll";
	mul.wide.s32 	%rd5, %r120, 4;
	add.s64 	%rd6, %rd1, %rd5;
	ld.global.u32 	%r55, [%rd6];
	mul.wide.s32 	%rd7, %r121, 4;
	add.s64 	%rd8, %rd1, %rd7;
	ld.global.u32 	%r56, [%rd8];
	add.s32 	%r57, %r56, %r55;
	min.s32 	%r58, %r124, %r57;
	st.global.u32 	[%rd2], %r58;
	ld.global.u32 	%r59, [%rd6+4];
	add.s64 	%rd10, %rd8, %rd9;
	ld.global.u32 	%r60, [%rd10];
	add.s32 	%r61, %r60, %r59;
	min.s32 	%r62, %r58, %r61;
	st.global.u32 	[%rd2], %r62;
	ld.global.u32 	%r63, [%rd6+8];
	add.s64 	%rd11, %rd10, %rd9;
	ld.global.u32 	%r64, [%rd11];
	add.s32 	%r65, %r64, %r63;
	min.s32 	%r66, %r62, %r65;
	st.global.u32 	[%rd2], %r66;
	ld.global.u32 	%r67, [%rd6+12];
	add.s64 	%rd12, %rd11, %rd9;
	ld.global.u32 	%r68, [%rd12];
	add.s32 	%r69, %r68, %r67;
	min.s32 	%r70, %r66, %r69;
	st.global.u32 	[%rd2], %r70;
	ld.global.u32 	%r71, [%rd6+16];
	add.s64 	%rd13, %rd12, %rd9;
	ld.global.u32 	%r72, [%rd13];
	add.s32 	%r73, %r72, %r71;
	min.s32 	%r74, %r70, %r73;
	st.global.u32 	[%rd2], %r74;
	ld.global.u32 	%r75, [%rd6+20];
	add.s64 	%rd14, %rd13, %rd9;
	ld.global.u32 	%r76, [%rd14];
	add.s32 	%r77, %r76, %r75;
	min.s32 	%r78, %r74, %r77;
	st.global.u32 	[%rd2], %r78;
	ld.global.u32 	%r79, [%rd6+24];
	add.s64 	%rd15, %rd14, %rd9;
	ld.global.u32 	%r80, [%rd15];
	add.s32 	%r81, %r80, %r79;
	min.s32 	%r82, %r78, %r81;
	st.global.u32 	[%rd2], %r82;
	ld.global.u32 	%r83, [%rd6+28];
	add.s64 	%rd16, %rd15, %rd9;
	ld.global.u32 	%r84, [%rd16];
	add.s32 	%r85, %r84, %r83;
	min.s32 	%r124, %r82, %r85;
	st.global.u32 	[%rd2], %r124;
	add.s32 	%r125, %r125, 8;
	add.s32 	%r121, %r121, %r10;
	add.s32 	%r120, %r120, 8;
	add.s32 	%r119, %r119, 8;
	setp.ne.s32 	%p7, %r119, 0;
	@%p7 bra 	$L__BB1_3;
$L__BB1_4:
	setp.eq.s32 	%p8, %r8, 0;
	@%p8 bra 	$L__BB1_12;
	and.b32  	%r25, %r7, 3;
	setp.lt.u32 	%p9, %r8, 4;
	@%p9 bra 	$L__BB1_7;
	add.s32 	%r86, %r125, %r5;
	mul.wide.s32 	%rd17, %r86, 4;
	add.s64 	%rd18, %rd1, %rd17;
	ld.global.u32 	%r87, [%rd18];
	mad.lo.s32 	%r88, %r125, %r34, %r49;
	mul.wide.s32 	%rd19, %r88, 4;
	add.s64 	%rd20, %rd1, %rd19;
	ld.global.u32 	%r89, [%rd20];
	add.s32 	%r90, %r89, %r87;
	min.s32 	%r91, %r124, %r90;
	st.global.u32 	[%rd2], %r91;
	ld.global.u32 	%r92, [%rd18+4];
	mul.wide.s32 	%rd21, %r34, 4;
	add.s64 	%rd22, %rd20, %rd21;
	ld.global.u32 	%r93, [%rd22];
	add.s32 	%r94, %r93, %r92;
	min.s32 	%r95, %r91, %r94;
	st.global.u32 	[%rd2], %r95;
	ld.global.u32 	%r96, [%rd18+8];
	add.s64 	%rd23, %rd22, %rd21;
	ld.global.u32 	%r97, [%rd23];
	add.s32 	%r98, %r97, %r96;
	min.s32 	%r99, %r95, %r98;
	st.global.u32 	[%rd2], %r99;
	ld.global.u32 	%r100, [%rd18+12];
	add.s64 	%rd24, %rd23, %rd21;
	ld.global.u32 	%r101, [%rd24];
	add.s32 	%r102, %r101, %r100;
	min.s32 	%r124, %r99, %r102;
	st.global.u32 	[%rd2], %r124;
	add.s32 	%r125, %r125, 4;
$L__BB1_7:
	setp.eq.s32 	%p10, %r25, 0;
	@%p10 bra 	$L__BB1_12;
	setp.eq.s32 	%p11, %r25, 1;
	@%p11 bra 	$L__BB1_10;
	add.s32 	%r103, %r125, %r5;
	mul.wide.s32 	%rd25, %r103, 4;
	add.s64 	%rd26, %rd1, %rd25;
	ld.global.u32 	%r104, [%rd26];
	mad.lo.s32 	%r105, %r125, %r34, %r49;
	mul.wide.s32 	%rd27, %r105, 4;
	add.s64 	%rd28, %rd1, %rd27;
	ld.global.u32 	%r106, [%rd28];
	add.s32 	%r107, %r106, %r104;
	min.s32 	%r108, %r124, %r107;
	st.global.u32 	[%rd2], %r108;
	ld.global.u32 	%r109, [%rd26+4];
	mul.wide.s32 	%rd29, %r34, 4;
	add.s64 	%rd30, %rd28, %rd29;
	ld.global.u32 	%r110, [%rd30];
	add.s32 	%r111, %r110, %r109;
	min.s32 	%r124, %r108, %r111;
	st.global.u32 	[%rd2], %r124;
	add.s32 	%r125, %r125, 2;
$L__BB1_10:
	and.b32  	%r112, %r7, 1;
	setp.eq.b32 	%p12, %r112, 1;
	not.pred 	%p13, %p12;
	@%p13 bra 	$L__BB1_12;
	add.s32 	%r113, %r125, %r5;
	mul.wide.s32 	%rd31, %r113, 4;
	add.s64 	%rd32, %rd1, %rd31;
	ld.global.u32 	%r114, [%rd32];
	mad.lo.s32 	%r115, %r125, %r34, %r49;
	mul.wide.s32 	%rd33, %r115, 4;
	add.s64 	%rd34, %rd1, %rd33;
	ld.global.u32 	%r116, [%rd34];
	add.s32 	%r117, %r116, %r114;
	min.s32 	%r118, %r124, %r117;
	st.global.u32 	[%rd2], %r118;
$L__BB1_12:
	ret;

}


// ===== COMPILED SASS (sm_100) =====

	.target	sm_100

	.elftype	@"ET_EXEC"


//--------------------- .note.nv.tkinfo           --------------------------
	.section	.note.nv.tkinfo,"",@"SHT_NOTE"
	.sectionflags	@"SHF_NOTE_NV_TKINFO"
	.tkinfo
        /*0018*/ 	.word	0x00000002
        /*0030*/ 	.string	""
        /*0030*/ 	.string	"ptxas"
        /*0030*/ 	.string	"Cuda compilation tools, release 13.0, V13.0.88"
        /*0030*/ 	.string	"Build cuda_13.0.r13.0/compiler.36424714_0"
        /*0030*/ 	.string	"-arch sm_100 -m 64 "



//--------------------- .note.nv.cuinfo           --------------------------
	.section	.note.nv.cuinfo,"",@"SHT_NOTE"
	.sectionflags	@"SHF_NOTE_NV_CUINFO"
        /*0018*/ 	.short	0x0002
        /*001a*/ 	.short	0x0064
        /*001c*/ 	.short	0x0082
	.zero		2


//--------------------- .nv.info                  --------------------------
	.section	.nv.info,"",@"SHT_CUDA_INFO"
	.align	4


	//----- nvinfo : EIATTR_REGCOUNT
	.align		4
        /*0000*/ 	.byte	0x04, 0x2f
        /*0002*/ 	.short	(.L_1 - .L_0)
	.align		4
.L_0:
        /*0004*/ 	.word	index@(_Z13kernel_singlePiiiiiii)
        /*0008*/ 	.word	0x0000000e


	//----- nvinfo : EIATTR_FRAME_SIZE
	.align		4
.L_1:
        /*000c*/ 	.byte	0x04, 0x11
        /*000e*/ 	.short	(.L_3 - .L_2)
	.align		4
.L_2:
        /*0010*/ 	.word	index@(_Z13kernel_singlePiiiiiii)
        /*0014*/ 	.word	0x00000000


	//----- nvinfo : EIATTR_REGCOUNT
	.align		4
.L_3:
        /*0018*/ 	.byte	0x04, 0x2f
        /*001a*/ 	.short	(.L_5 - .L_4)
	.align		4
.L_4:
        /*001c*/ 	.word	index@(_Z15kernel_multiplePiiiiiiii)
        /*0020*/ 	.word	0x0000001e


	//----- nvinfo : EIATTR_FRAME_SIZE
	.align		4
.L_5:
        /*0024*/ 	.byte	0x04, 0x11
        /*0026*/ 	.short	(.L_7 - .L_6)
	.align		4
.L_6:
        /*0028*/ 	.word	index@(_Z15kernel_multiplePiiiiiiii)
        /*002c*/ 	.word	0x00000000


	//----- nvinfo : EIATTR_MIN_STACK_SIZE
	.align		4
.L_7:
        /*0030*/ 	.byte	0x04, 0x12
        /*0032*/ 	.short	(.L_9 - .L_8)
	.align		4
.L_8:
        /*0034*/ 	.word	index@(_Z15kernel_multiplePiiiiiiii)
        /*0038*/ 	.word	0x00000000


	//----- nvinfo : EIATTR_MIN_STACK_SIZE
	.align		4
.L_9:
        /*003c*/ 	.byte	0x04, 0x12
        /*003e*/ 	.short	(.L_11 - .L_10)
	.align		4
.L_10:
        /*0040*/ 	.word	index@(_Z13kernel_singlePiiiiiii)
        /*0044*/ 	.word	0x00000000
.L_11:


//--------------------- .nv.compat                --------------------------
	.section	.nv.compat,"",@"SHT_CUDA_COMPAT_INFO"
	.align	4
        /*0000*/ 	.byte	0x02, 0x09, 0x00, 0x00, 0x02, 0x02, 0x01, 0x00, 0x02, 0x05, 0x05, 0x00, 0x03, 0x07, 0x01, 0x01
        /*0010*/ 	.byte	0x02, 0x03, 0x00, 0x00, 0x02, 0x06, 0x01, 0x00, 0x04, 0x0b, 0x08, 0x00, 0x09, 0x00, 0x00, 0x00
        /*0020*/ 	.byte	0x00, 0x00, 0x00, 0x00


//--------------------- .nv.info._Z15kernel_multiplePiiiiiiii --------------------------
	.section	.nv.info._Z15kernel_multiplePiiiiiiii,"",@"SHT_CUDA_INFO"
	.sectionflags	@""
	.align	4


	//----- nvinfo : EIATTR_CUDA_API_VERSION
	.align		4
        /*0000*/ 	.byte	0x04, 0x37
        /*0002*/ 	.short	(.L_13 - .L_12)
.L_12:
        /*0004*/ 	.word	0x00000082


	//----- nvinfo : EIATTR_KPARAM_INFO
	.align		4
.L_13:
        /*0008*/ 	.byte	0x04, 0x17
        /*000a*/ 	.short	(.L_15 - .L_14)
.L_14:
        /*000c*/ 	.word	0x00000000
        /*0010*/ 	.short	0x0007
        /*0012*/ 	.short	0x0020
        /*0014*/ 	.byte	0x00, 0xf0, 0x11, 0x00


	//----- nvinfo : EIATTR_KPARAM_INFO
	.align		4
.L_15:
        /*0018*/ 	.byte	0x04, 0x17
        /*001a*/ 	.short	(.L_17 - .L_16)
.L_16:
        /*001c*/ 	.word	0x00000000
        /*0020*/ 	.short	0x0006
        /*0022*/ 	.short	0x001c
        /*0024*/ 	.byte	0x00, 0xf0, 0x11, 0x00


	//----- nvinfo : EIATTR_KPARAM_INFO
	.align		4
.L_17:
        /*0028*/ 	.byte	0x04, 0x17
        /*002a*/ 	.short	(.L_19 - .L_18)
.L_18:
        /*002c*/ 	.word	0x00000000
        /*0030*/ 	.short	0x0005
        /*0032*/ 	.short	0x0018
        /*0034*/ 	.byte	0x00, 0xf0, 0x11, 0x00


	//----- nvinfo : EIATTR_KPARAM_INFO
	.align		4
.L_19:
        /*0038*/ 	.byte	0x04, 0x17
        /*003a*/ 	.short	(.L_21 - .L_20)
.L_20:
        /*003c*/ 	.word	0x00000000
        /*0040*/ 	.short	0x0004
        /*0042*/ 	.short	0x0014
        /*0044*/ 	.byte	0x00, 0xf0, 0x11, 0x00


	//----- nvinfo : EIATTR_KPARAM_INFO
	.align		4
.L_21:
        /*0048*/ 	.byte	0x04, 0x17
        /*004a*/ 	.short	(.L_23 - .L_22)
.L_22:
        /*004c*/ 	.word	0x00000000
        /*0050*/ 	.short	0x0003
        /*0052*/ 	.short	0x0010
        /*0054*/ 	.byte	0x00, 0xf0, 0x11, 0x00


	//----- nvinfo : EIATTR_KPARAM_INFO
	.align		4
.L_23:
        /*0058*/ 	.byte	0x04, 0x17
        /*005a*/ 	.short	(.L_25 - .L_24)
.L_24:
        /*005c*/ 	.word	0x00000000
        /*0060*/ 	.short	0x0002
        /*0062*/ 	.short	0x000c
        /*0064*/ 	.byte	0x00, 0xf0, 0x11, 0x00


	//----- nvinfo : EIATTR_KPARAM_INFO
	.align		4
.L_25:
        /*0068*/ 	.byte	0x04, 0x17
        /*006a*/ 	.short	(.L_27 - .L_26)
.L_26:
        /*006c*/ 	.word	0x00000000
        /*0070*/ 	.short	0x0001
        /*0072*/ 	.short	0x0008
        /*0074*/ 	.byte	0x00, 0xf0, 0x11, 0x00


	//----- nvinfo : EIATTR_KPARAM_INFO
	.align		4
.L_27:
        /*0078*/ 	.byte	0x04, 0x17
        /*007a*/ 	.short	(.L_29 - .L_28)
.L_28:
        /*007c*/ 	.word	0x00000000
        /*0080*/ 	.short	0x0000
        /*0082*/ 	.short	0x0000
        /*0084*/ 	.byte	0x00, 0xf5, 0x21, 0x00


	//----- nvinfo : EIATTR_SPARSE_MMA_MASK
	.align		4
.L_29:
        /*0088*/ 	.byte	0x03, 0x50
        /*008a*/ 	.short	0x0000


	//----- nvinfo : EIATTR_MAXREG_COUNT
	.align		4
        /*008c*/ 	.byte	0x03, 0x1b
        /*008e*/ 	.short	0x00ff


	//----- nvinfo : EIATTR_MERCURY_ISA_VERSION
	.align		4
        /*0090*/ 	.byte	0x03, 0x5f
        /*0092*/ 	.short	0x0101


	//----- nvinfo : EIATTR_VRC_CTA_INIT_COUNT
	.align		4
        /*0094*/ 	.byte	0x02, 0x4a
	.zero		1
	.zero		1


	//----- nvinfo : EIATTR_EXIT_INSTR_OFFSETS
	.align		4
        /*0098*/ 	.byte	0x04, 0x1c
        /*009a*/ 	.short	(.L_31 - .L_30)


	//   ....[0]....
.L_30:
        /*009c*/ 	.word	0x00000130


	//   ....[1]....
        /*00a0*/ 	.word	0x00000530


	//   ....[2]....
        /*00a4*/ 	.word	0x00000700


	//   ....[3]....
        /*00a8*/ 	.word	0x00000830


	//   ....[4]....
        /*00ac*/ 	.word	0x000008c0


	//----- nvinfo : EIATTR_CBANK_PARAM_SIZE
	.align		4
.L_31:
        /*00b0*/ 	.byte	0x03, 0x19
        /*00b2*/ 	.short	0x0024


	//----- nvinfo : EIATTR_PARAM_CBANK
	.align		4
        /*00b4*/ 	.byte	0x04, 0x0a
        /*00b6*/ 	.short	(.L_33 - .L_32)
	.align		4
.L_32:
        /*00b8*/ 	.word	index@(.nv.constant0._Z15kernel_multiplePiiiiiiii)
        /*00bc*/ 	.short	0x0380
        /*00be*/ 	.short	0x0024


	//----- nvinfo : EIATTR_SW_WAR
	.align		4
.L_33:
        /*00c0*/ 	.byte	0x04, 0x36
        /*00c2*/ 	.short	(.L_35 - .L_34)
.L_34:
        /*00c4*/ 	.word	0x00000008
.L_35:


//--------------------- .nv.info._Z13kernel_singlePiiiiiii --------------------------
	.section	.nv.info._Z13kernel_singlePiiiiiii,"",@"SHT_CUDA_INFO"
	.sectionflags	@""
	.align	4


	//----- nvinfo : EIATTR_CUDA_API_VERSION
	.align		4
        /*0000*/ 	.byte	0x04, 0x37
        /*0002*/ 	.short	(.L_37 - .L_36)
.L_36:
        /*0004*/ 	.word	0x00000082


	//----- nvinfo : EIATTR_KPARAM_INFO
	.align		4
.L_37:
        /*0008*/ 	.byte	0x04, 0x17
        /*000a*/ 	.short	(.L_39 - .L_38)
.L_38:
        /*000c*/ 	.word	0x00000000
        /*0010*/ 	.short	0x0006
        /*0012*/ 	.short	0x001c
        /*0014*/ 	.byte	0x00, 0xf0, 0x11, 0x00


	//----- nvinfo : EIATTR_KPARAM_INFO
	.align		4
.L_39:
        /*0018*/ 	.byte	0x04, 0x17
        /*001a*/ 	.short	(.L_41 - .L_40)
.L_40:
        /*001c*/ 	.word	0x00000000
        /*0020*/ 	.short	0x0005
        /*0022*/ 	.short	0x0018
        /*0024*/ 	.byte	0x00, 0xf0, 0x11, 0x00


	//----- nvinfo : EIATTR_KPARAM_INFO
	.align		4
.L_41:
        /*0028*/ 	.byte	0x04, 0x17
        /*002a*/ 	.short	(.L_43 - .L_42)
.L_42:
        /*002c*/ 	.word	0x00000000
        /*0030*/ 	.short	0x0004
        /*0032*/ 	.short	0x0014
        /*0034*/ 	.byte	0x00, 0xf0, 0x11, 0x00


	//----- nvinfo : EIATTR_KPARAM_INFO
	.align		4
.L_43:
        /*0038*/ 	.byte	0x04, 0x17
        /*003a*/ 	.short	(.L_45 - .L_44)
.L_44:
        /*003c*/ 	.word	0x00000000
        /*0040*/ 	.short	0x0003
        /*0042*/ 	.short	0x0010
        /*0044*/ 	.byte	0x00, 0xf0, 0x11, 0x00


	//----- nvinfo : EIATTR_KPARAM_INFO
	.align		4
.L_45:
        /*0048*/ 	.byte	0x04, 0x17
        /*004a*/ 	.short	(.L_47 - .L_46)
.L_46:
        /*004c*/ 	.word	0x00000000
        /*0050*/ 	.short	0x0002
        /*0052*/ 	.short	0x000c
        /*0054*/ 	.byte	0x00, 0xf0, 0x11, 0x00


	//----- nvinfo : EIATTR_KPARAM_INFO
	.align		4
.L_47:
        /*0058*/ 	.byte	0x04, 0x17
        /*005a*/ 	.short	(.L_49 - .L_48)
.L_48:
        /*005c*/ 	.word	0x00000000
        /*0060*/ 	.short	0x0001
        /*0062*/ 	.short	0x0008
        /*0064*/ 	.byte	0x00, 0xf0, 0x11, 0x00


	//----- nvinfo : EIATTR_KPARAM_INFO
	.align		4
.L_49:
        /*0068*/ 	.byte	0x04, 0x17
        /*006a*/ 	.short	(.L_51 - .L_50)
.L_50:
        /*006c*/ 	.word	0x00000000
        /*0070*/ 	.short	0x0000
        /*0072*/ 	.short	0x0000
        /*0074*/ 	.byte	0x00, 0xf5, 0x21, 0x00


	//----- nvinfo : EIATTR_SPARSE_MMA_MASK
	.align		4
.L_51:
        /*0078*/ 	.byte	0x03, 0x50
        /*007a*/ 	.short	0x0000


	//----- nvinfo : EIATTR_MAXREG_COUNT
	.align		4
        /*007c*/ 	.byte	0x03, 0x1b
        /*007e*/ 	.short	0x00ff


	//----- nvinfo : EIATTR_MERCURY_ISA_VERSION
	.align		4
        /*0080*/ 	.byte	0x03, 0x5f
        /*0082*/ 	.short	0x0101


	//----- nvinfo : EIATTR_VRC_CTA_INIT_COUNT
	.align		4
        /*0084*/ 	.byte	0x02, 0x4a
	.zero		1
	.zero		1


	//----- nvinfo : EIATTR_EXIT_INSTR_OFFSETS
	.align		4
        /*0088*/ 	.byte	0x04, 0x1c
        /*008a*/ 	.short	(.L_53 - .L_52)


	//   ....[0]....
.L_52:
        /*008c*/ 	.word	0x00000100


	//   ....[1]....
        /*0090*/ 	.word	0x00000200


	//----- nvinfo : EIATTR_CBANK_PARAM_SIZE
	.align		4
.L_53:
        /*0094*/ 	.byte	0x03, 0x19
        /*0096*/ 	.short	0x0020


	//----- nvinfo : EIATTR_PARAM_CBANK
	.align		4
        /*0098*/ 	.byte	0x04, 0x0a
        /*009a*/ 	.short	(.L_55 - .L_54)
	.align		4
.L_54:
        /*009c*/ 	.word	index@(.nv.constant0._Z13kernel_singlePiiiiiii)
        /*00a0*/ 	.short	0x0380
        /*00a2*/ 	.short	0x0020


	//----- nvinfo : EIATTR_SW_WAR
	.align		4
.L_55:
        /*00a4*/ 	.byte	0x04, 0x36
        /*00a6*/ 	.short	(.L_57 - .L_56)
.L_56:
        /*00a8*/ 	.word	0x00000008
.L_57:


//--------------------- .nv.callgraph             --------------------------
	.section	.nv.callgraph,"",@"SHT_CUDA_CALLGRAPH"
	.align	4
	.sectionentsize	8
	.align		4
        /*0000*/ 	.word	0x00000000
	.align		4
        /*0004*/ 	.word	0xffffffff
	.align		4
        /*0008*/ 	.word	0x00000000
	.align		4
        /*000c*/ 	.word	0xfffffffe
	.align		4
        /*0010*/ 	.word	0x00000000
	.align		4
        /*0014*/ 	.word	0xfffffffd
	.align		4
        /*0018*/ 	.word	0x00000000
	.align		4
        /*001c*/ 	.word	0xfffffffc


//--------------------- .text._Z15kernel_multiplePiiiiiiii --------------------------
	.section	.text._Z15kernel_multiplePiiiiiiii,"ax",@progbits
	.align	128
        .global         _Z15kernel_multiplePiiiiiiii
        .type           _Z15kernel_multiplePiiiiiiii,@function
        .size           _Z15kernel_multiplePiiiiiiii,(.L_x_6 - _Z15kernel_multiplePiiiiiiii)
        .other          _Z15kernel_multiplePiiiiiiii,@"STO_CUDA_ENTRY STV_DEFAULT"
_Z15kernel_multiplePiiiiiiii:
.text._Z15kernel_multiplePiiiiiiii:
[----:B------:R-:W-:Y:S01]  /*0000*/  LDC R1, c[0x0][0x37c] ;  /* 0x0000df00ff017b82 */ /* 0x000fe20000000800 */
[----:B------:R-:W0:Y:S07]  /*0010*/  S2R R8, SR_CTAID.X ;  /* 0x0000000000087919 */ /* 0x000e2e0000002500 */
[----:B------:R-:W1:Y:S01]  /*0020*/  S2UR UR5, SR_CTAID.Y ;  /* 0x00000000000579c3 */ /* 0x000e620000002600 */
[----:B------:R-:W0:Y:S01]  /*0030*/  LDCU UR6, c[0x0][0x360] ;  /* 0x00006c00ff0677ac */ /* 0x000e220008000800 */
[----:B------:R-:W0:Y:S01]  /*0040*/  S2R R3, SR_TID.X ;  /* 0x0000000000037919 */ /* 0x000e220000002100 */
[----:B------:R-:W1:Y:S01]  /*0050*/  LDCU UR4, c[0x0][0x364] ;  /* 0x00006c80ff0477ac */ /* 0x000e620008000800 */
[----:B------:R-:W2:Y:S04]  /*0060*/  S2R R5, SR_TID.Y ;  /* 0x0000000000057919 */ /* 0x000ea80000002200 */
[----:B------:R-:W2:Y:S01]  /*0070*/  LDC.64 R6, c[0x0][0x390] ;  /* 0x0000e400ff067b82 */ /* 0x000ea20000000a00 */
[----:B------:R-:W3:Y:S01]  /*0080*/  LDCU UR7, c[0x0][0x38c] ;  /* 0x00007180ff0777ac */ /* 0x000ee20008000800 */
[----:B------:R-:W4:Y:S06]  /*0090*/  LDCU UR8, c[0x0][0x3a0] ;  /* 0x00007400ff0877ac */ /* 0x000f2c0008000800 */
[----:B------:R-:W5:Y:S01]  /*00a0*/  LDC.64 R12, c[0x0][0x398] ;  /* 0x0000e600ff0c7b82 */ /* 0x000f620000000a00 */
[----:B-1----:R-:W-:Y:S01]  /*00b0*/  UIMAD UR4, UR4, UR5, URZ ;  /* 0x00000005040472a4 */ /* 0x002fe2000f8e02ff */
[----:B0-----:R-:W-:-:S05]  /*00c0*/  IMAD R8, R8, UR6, R3 ;  /* 0x0000000608087c24 */ /* 0x001fca000f8e0203 */
[----:B--2---:R-:W-:Y:S01]  /*00d0*/  IADD3 R0, PT, PT, R6, UR4, R5 ;  /* 0x0000000406007c10 */ /* 0x004fe2000fffe005 */
[----:B---3--:R-:W-:-:S04]  /*00e0*/  VIADD R8, R8, UR7 ;  /* 0x0000000708087c36 */ /* 0x008fc80008000000 */
[----:B------:R-:W0:Y:S01]  /*00f0*/  LDCU UR4, c[0x0][0x39c] ;  /* 0x00007380ff0477ac */ /* 0x000e220008000800 */
[----:B-----5:R-:W-:-:S04]  /*0100*/  ISETP.GE.AND P0, PT, R0, R12, PT ;  /* 0x0000000c0000720c */ /* 0x020fc80003f06270 */
[----:B------:R-:W-:-:S04]  /*0110*/  ISETP.GE.OR P0, PT, R8, R7, P0 ;  /* 0x000000070800720c */ /* 0x000fc80000706670 */
[----:B----4-:R-:W-:-:S13]  /*0120*/  ISETP.GE.OR P0, PT, R13, UR8, P0 ;  /* 0x000000080d007c0c */ /* 0x010fda0008706670 */
[----:B0-----:R-:W-:Y:S05]  /*0130*/  @P0 EXIT ;  /* 0x000000000000094d */ /* 0x001fea0003800000 */
[----:B------:R-:W0:Y:S01]  /*0140*/  LDC R9, c[0x0][0x388] ;  /* 0x0000e200ff097b82 */ /* 0x000e220000000800 */
[----:B------:R-:W1:Y:S01]  /*0150*/  LDCU.64 UR6, c[0x0][0x358] ;  /* 0x00006b00ff0677ac */ /* 0x000e620008000a00 */
[C---:B------:R-:W-:Y:S01]  /*0160*/  VIADD R4, R13.reuse, -UR8 ;  /* 0x800000080d047c36 */ /* 0x040fe20008000000 */
[----:B------:R-:W-:-:S04]  /*0170*/  IADD3 R10, PT, PT, -R13, UR8, RZ ;  /* 0x000000080d0a7c10 */ /* 0x000fc8000fffe1ff */
[----:B------:R-:W-:Y:S01]  /*0180*/  ISETP.GT.U32.AND P1, PT, R4, -0x8, PT ;  /* 0xfffffff80400780c */ /* 0x000fe20003f24070 */
[----:B------:R-:W2:Y:S01]  /*0190*/  LDC.64 R2, c[0x0][0x380] ;  /* 0x0000e000ff027b82 */ /* 0x000ea20000000a00 */
[----:B------:R-:W-:-:S04]  /*01a0*/  LOP3.LUT R20, R10, 0x7, RZ, 0xc0, !PT ;  /* 0x000000070a147812 */ /* 0x000fc800078ec0ff */
[----:B------:R-:W-:Y:S01]  /*01b0*/  ISETP.NE.AND P0, PT, R20, RZ, PT ;  /* 0x000000ff1400720c */ /* 0x000fe20003f05270 */
[----:B0-----:R-:W-:-:S04]  /*01c0*/  IMAD R5, R8, R9, R0 ;  /* 0x0000000908057224 */ /* 0x001fc800078e0200 */
[----:B--2---:R-:W-:-:S05]  /*01d0*/  IMAD.WIDE R4, R5, 0x4, R2 ;  /* 0x0000000405047825 */ /* 0x004fca00078e0202 */
[----:B-1----:R0:W5:Y:S01]  /*01e0*/  LDG.E R15, desc[UR6][R4.64] ;  /* 0x00000006040f7981 */ /* 0x002162000c1e1900 */
[----:B------:R-:W-:Y:S05]  /*01f0*/  @P1 BRA `(.L_x_0) ;  /* 0x0000000000cc1947 */ /* 0x000fea0003800000 */
[----:B------:R-:W-:Y:S01]  /*0200*/  LOP3.LUT R12, R10, 0xfffffff8, RZ, 0xc0, !PT ;  /* 0xfffffff80a0c7812 */ /* 0x000fe200078ec0ff */
[-C--:B------:R-:W-:Y:S02]  /*0210*/  IMAD R11, R13, R9.reuse, R0 ;  /* 0x000000090d0b7224 */ /* 0x080fe400078e0200 */
[----:B------:R-:W-:Y:S01]  /*0220*/  IMAD R13, R8, R9, R13 ;  /* 0x00000009080d7224 */ /* 0x000fe200078e020d */
[----:B------:R-:W-:-:S07]  /*0230*/  IADD3 R12, PT, PT, -R12, RZ, RZ ;  /* 0x000000ff0c0c7210 */ /* 0x000fce0007ffe1ff */
.L_x_1:
[----:B------:R-:W-:-:S04]  /*0240*/  IMAD.WIDE R6, R13, 0x4, R2 ;  /* 0x000000040d067825 */ /* 0x000fc800078e0202 */
[----:B------:R-:W-:Y:S01]  /*0250*/  IMAD.WIDE R16, R11, 0x4, R2 ;  /* 0x000000040b107825 */ /* 0x000fe200078e0202 */
[----:B--2---:R-:W2:Y:S04]  /*0260*/  LDG.E R14, desc[UR6][R6.64] ;  /* 0x00000006060e7981 */ /* 0x004ea8000c1e1900 */
[----:B------:R-:W2:Y:S02]  /*0270*/  LDG.E R18, desc[UR6][R16.64] ;  /* 0x0000000610127981 */ /* 0x000ea4000c1e1900 */
[----:B--2--5:R-:W-:Y:S01]  /*0280*/  VIADDMNMX R21, R18, R14, R15, PT ;  /* 0x0000000e12157246 */ /* 0x024fe2000380010f */
[----:B------:R-:W-:-:S04]  /*0290*/  IMAD.WIDE R14, R9, 0x4, R16 ;  /* 0x00000004090e7825 */ /* 0x000fc800078e0210 */
[----:B------:R1:W-:Y:S04]  /*02a0*/  STG.E desc[UR6][R4.64], R21 ;  /* 0x0000001504007986 */ /* 0x0003e8000c101906 */
[----:B------:R-:W2:Y:S04]  /*02b0*/  LDG.E R18, desc[UR6][R6.64+0x4] ;  /* 0x0000040606127981 */ /* 0x000ea8000c1e1900 */
[----:B------:R-:W2:Y:S02]  /*02c0*/  LDG.E R19, desc[UR6][R14.64] ;  /* 0x000000060e137981 */ /* 0x000ea4000c1e1900 */
[----:B--2---:R-:W-:Y:S01]  /*02d0*/  VIADDMNMX R23, R19, R18, R21, PT ;  /* 0x0000001213177246 */ /* 0x004fe20003800115 */
[----:B------:R-:W-:-:S04]  /*02e0*/  IMAD.WIDE R18, R9, 0x4, R14 ;  /* 0x0000000409127825 */ /* 0x000fc800078e020e */
[----:B------:R2:W-:Y:S04]  /*02f0*/  STG.E desc[UR6][R4.64], R23 ;  /* 0x0000001704007986 */ /* 0x0005e8000c101906 */
[----:B------:R-:W3:Y:S04]  /*0300*/  LDG.E R22, desc[UR6][R6.64+0x8] ;  /* 0x0000080606167981 */ /* 0x000ee8000c1e1900 */
[----:B------:R-:W3:Y:S01]  /*0310*/  LDG.E R24, desc[UR6][R18.64] ;  /* 0x0000000612187981 */ /* 0x000ee2000c1e1900 */
[----:B------:R-:W-:Y:S01]  /*0320*/  IMAD.WIDE R16, R9, 0x4, R18 ;  /* 0x0000000409107825 */ /* 0x000fe200078e0212 */
[----:B---3--:R-:W-:-:S05]  /*0330*/  VIADDMNMX R25, R24, R22, R23, PT ;  /* 0x0000001618197246 */ /* 0x008fca0003800117 */
[----:B------:R3:W-:Y:S04]  /*0340*/  STG.E desc[UR6][R4.64], R25 ;  /* 0x0000001904007986 */ /* 0x0007e8000c101906 */
[----:B------:R-:W4:Y:S04]  /*0350*/  LDG.E R22, desc[UR6][R6.64+0xc] ;  /* 0x00000c0606167981 */ /* 0x000f28000c1e1900 */
[----:B-1----:R-:W4:Y:S01]  /*0360*/  LDG.E R21, desc[UR6][R16.64] ;  /* 0x0000000610157981 */ /* 0x002f22000c1e1900 */
[----:B------:R-:W-:Y:S01]  /*0370*/  IMAD.WIDE R14, R9, 0x4, R16 ;  /* 0x00000004090e7825 */ /* 0x000fe200078e0210 */
[----:B----4-:R-:W-:-:S05]  /*0380*/  VIADDMNMX R21, R21, R22, R25, PT ;  /* 0x0000001615157246 */ /* 0x010fca0003800119 */
[----:B------:R1:W-:Y:S04]  /*0390*/  STG.E desc[UR6][R4.64], R21 ;  /* 0x0000001504007986 */ /* 0x0003e8000c101906 */
[----:B------:R-:W4:Y:S04]  /*03a0*/  LDG.E R22, desc[UR6][R6.64+0x10] ;  /* 0x0000100606167981 */ /* 0x000f28000c1e1900 */
[----:B--2---:R-:W4:Y:S01]  /*03b0*/  LDG.E R23, desc[UR6][R14.64] ;  /* 0x000000060e177981 */ /* 0x004f22000c1e1900 */
[----:B------:R-:W-:Y:S01]  /*03c0*/  IMAD.WIDE R18, R9, 0x4, R14 ;  /* 0x0000000409127825 */ /* 0x000fe200078e020e */
[----:B----4-:R-:W-:-:S05]  /*03d0*/  VIADDMNMX R27, R23, R22, R21, PT ;  /* 0x00000016171b7246 */ /* 0x010fca0003800115 */
[----:B------:R2:W-:Y:S04]  /*03e0*/  STG.E desc[UR6][R4.64], R27 ;  /* 0x0000001b04007986 */ /* 0x0005e8000c101906 */
[----:B------:R-:W3:Y:S04]  /*03f0*/  LDG.E R22, desc[UR6][R6.64+0x14] ;  /* 0x0000140606167981 */ /* 0x000ee8000c1e1900 */
[----:B------:R-:W3:Y:S01]  /*0400*/  LDG.E R23, desc[UR6][R18.64] ;  /* 0x0000000612177981 */ /* 0x000ee2000c1e1900 */
[----:B------:R-:W-:Y:S01]  /*0410*/  IMAD.WIDE R16, R9, 0x4, R18 ;  /* 0x0000000409107825 */ /* 0x000fe200078e0212 */
[----:B---3--:R-:W-:-:S05]  /*0420*/  VIADDMNMX R25, R23, R22, R27, PT ;  /* 0x0000001617197246 */ /* 0x008fca000380011b */
[----:B------:R2:W-:Y:S04]  /*0430*/  STG.E desc[UR6][R4.64], R25 ;  /* 0x0000001904007986 */ /* 0x0005e8000c101906 */
[----:B------:R-:W3:Y:S04]  /*0440*/  LDG.E R22, desc[UR6][R6.64+0x18] ;  /* 0x0000180606167981 */ /* 0x000ee8000c1e1900 */
[----:B-1----:R-:W3:Y:S01]  /*0450*/  LDG.E R21, desc[UR6][R16.64] ;  /* 0x0000000610157981 */ /* 0x002ee2000c1e1900 */
[----:B------:R-:W-:Y:S01]  /*0460*/  VIADD R12, R12, 0x8 ;  /* 0x000000080c0c7836 */ /* 0x000fe20000000000 */
[----:B---3--:R-:W-:Y:S01]  /*0470*/  VIADDMNMX R21, R21, R22, R25, PT ;  /* 0x0000001615157246 */ /* 0x008fe20003800119 */
[----:B------:R-:W-:-:S04]  /*0480*/  IMAD.WIDE R22, R9, 0x4, R16 ;  /* 0x0000000409167825 */ /* 0x000fc800078e0210 */
[----:B------:R2:W-:Y:S04]  /*0490*/  STG.E desc[UR6][R4.64], R21 ;  /* 0x0000001504007986 */ /* 0x0005e8000c101906 */
[----:B------:R-:W3:Y:S04]  /*04a0*/  LDG.E R14, desc[UR6][R6.64+0x1c] ;  /* 0x00001c06060e7981 */ /* 0x000ee8000c1e1900 */
[----:B------:R-:W3:Y:S01]  /*04b0*/  LDG.E R22, desc[UR6][R22.64] ;  /* 0x0000000616167981 */ /* 0x000ee2000c1e1900 */
[----:B------:R-:W-:Y:S01]  /*04c0*/  ISETP.NE.AND P1, PT, R12, RZ, PT ;  /* 0x000000ff0c00720c */ /* 0x000fe20003f25270 */
[----:B------:R-:W-:Y:S01]  /*04d0*/  UIADD3 UR4, UPT, UPT, UR4, 0x8, URZ ;  /* 0x0000000804047890 */ /* 0x000fe2000fffe0ff */
[----:B------:R-:W-:-:S02]  /*04e0*/  LEA R11, R9, R11, 0x3 ;  /* 0x0000000b090b7211 */ /* 0x000fc400078e18ff */
[----:B------:R-:W-:Y:S02]  /*04f0*/  IADD3 R13, PT, PT, R13, 0x8, RZ ;  /* 0x000000080d0d7810 */ /* 0x000fe40007ffe0ff */
[----:B---3--:R-:W-:-:S05]  /*0500*/  VIADDMNMX R15, R22, R14, R21, PT ;  /* 0x0000000e160f7246 */ /* 0x008fca0003800115 */
[----:B------:R2:W-:Y:S02]  /*0510*/  STG.E desc[UR6][R4.64], R15 ;  /* 0x0000000f04007986 */ /* 0x0005e4000c101906 */
[----:B------:R-:W-:Y:S05]  /*0520*/  @P1 BRA `(.L_x_1) ;  /* 0xfffffffc00441947 */ /* 0x000fea000383ffff */
.L_x_0:
[----:B------:R-:W-:Y:S05]  /*0530*/  @!P0 EXIT ;  /* 0x000000000000894d */ /* 0x000fea0003800000 */
[----:B------:R-:W-:Y:S02]  /*0540*/  ISETP.GE.U32.AND P0, PT, R20, 0x4, PT ;  /* 0x000000041400780c */ /* 0x000fe40003f06070 */
[----:B------:R-:W-:-:S04]  /*0550*/  LOP3.LUT R18, R10, 0x3, RZ, 0xc0, !PT ;  /* 0x000000030a127812 */ /* 0x000fc800078ec0ff */
[----:B------:R-:W-:-:S07]  /*0560*/  ISETP.NE.AND P1, PT, R18, RZ, PT ;  /* 0x000000ff1200720c */ /* 0x000fce0003f25270 */
[----:B------:R-:W-:Y:S06]  /*0570*/  @!P0 BRA `(.L_x_2) ;  /* 0x0000000000608947 */ /* 0x000fec0003800000 */
[----:B------:R-:W-:Y:S02]  /*0580*/  IMAD R7, R8, R9, UR4 ;  /* 0x0000000408077e24 */ /* 0x000fe4000f8e0209 */
[----:B------:R-:W-:Y:S02]  /*0590*/  IMAD R13, R9, UR4, R0 ;  /* 0x00000004090d7c24 */ /* 0x000fe4000f8e0200 */
[----:B------:R-:W-:-:S04]  /*05a0*/  IMAD.WIDE R6, R7, 0x4, R2 ;  /* 0x0000000407067825 */ /* 0x000fc800078e0202 */
[----:B------:R-:W-:Y:S01]  /*05b0*/  IMAD.WIDE R12, R13, 0x4, R2 ;  /* 0x000000040d0c7825 */ /* 0x000fe200078e0202 */
[----:B------:R-:W3:Y:S04]  /*05c0*/  LDG.E R14, desc[UR6][R6.64] ;  /* 0x00000006060e7981 */ /* 0x000ee8000c1e1900 */
[----:B------:R-:W3:Y:S02]  /*05d0*/  LDG.E R11, desc[UR6][R12.64] ;  /* 0x000000060c0b7981 */ /* 0x000ee4000c1e1900 */
[----:B---3-5:R-:W-:Y:S01]  /*05e0*/  VIADDMNMX R11, R11, R14, R15, PT ;  /* 0x0000000e0b0b7246 */ /* 0x028fe2000380010f */
[----:B--2---:R-:W-:-:S04]  /*05f0*/  IMAD.WIDE R14, R9, 0x4, R12 ;  /* 0x00000004090e7825 */ /* 0x004fc800078e020c */
[----:B------:R1:W-:Y:S04]  /*0600*/  STG.E desc[UR6][R4.64], R11 ;  /* 0x0000000b04007986 */ /* 0x0003e8000c101906 */
[----:B------:R-:W2:Y:S04]  /*0610*/  LDG.E R16, desc[UR6][R6.64+0x4] ;  /* 0x0000040606107981 */ /* 0x000ea8000c1e1900 */
[----:B------:R-:W2:Y:S02]  /*0620*/  LDG.E R17, desc[UR6][R14.64] ;  /* 0x000000060e117981 */ /* 0x000ea4000c1e1900 */
[----:B--2---:R-:W-:Y:S01]  /*0630*/  VIADDMNMX R19, R17, R16, R11, PT ;  /* 0x0000001011137246 */ /* 0x004fe2000380010b */
[----:B------:R-:W-:-:S04]  /*0640*/  IMAD.WIDE R16, R9, 0x4, R14 ;  /* 0x0000000409107825 */ /* 0x000fc800078e020e */
[----:B------:R1:W-:Y:S04]  /*0650*/  STG.E desc[UR6][R4.64], R19 ;  /* 0x0000001304007986 */ /* 0x0003e8000c101906 */
[----:B------:R-:W2:Y:S04]  /*0660*/  LDG.E R20, desc[UR6][R6.64+0x8] ;  /* 0x0000080606147981 */ /* 0x000ea8000c1e1900 */
[----:B------:R-:W2:Y:S01]  /*0670*/  LDG.E R21, desc[UR6][R16.64] ;  /* 0x0000000610157981 */ /* 0x000ea2000c1e1900 */
[----:B------:R-:W-:Y:S01]  /*0680*/  IMAD.WIDE R12, R9, 0x4, R16 ;  /* 0x00000004090c7825 */ /* 0x000fe200078e0210 */
[----:B--2---:R-:W-:-:S05]  /*0690*/  VIADDMNMX R21, R21, R20, R19, PT ;  /* 0x0000001415157246 */ /* 0x004fca0003800113 */
[----:B------:R1:W-:Y:S04]  /*06a0*/  STG.E desc[UR6][R4.64], R21 ;  /* 0x0000001504007986 */ /* 0x0003e8000c101906 */
[----:B------:R-:W2:Y:S04]  /*06b0*/  LDG.E R20, desc[UR6][R6.64+0xc] ;  /* 0x00000c0606147981 */ /* 0x000ea8000c1e1900 */
[----:B------:R-:W2:Y:S01]  /*06c0*/  LDG.E R12, desc[UR6][R12.64] ;  /* 0x000000060c0c7981 */ /* 0x000ea2000c1e1900 */
[----:B------:R-:W-:Y:S01]  /*06d0*/  UIADD3 UR4, UPT, UPT, UR4, 0x4, URZ ;  /* 0x0000000404047890 */ /* 0x000fe2000fffe0ff */
[----:B--2---:R-:W-:-:S05]  /*06e0*/  VIADDMNMX R15, R12, R20, R21, PT ;  /* 0x000000140c0f7246 */ /* 0x004fca0003800115 */
[----:B------:R1:W-:Y:S06]  /*06f0*/  STG.E desc[UR6][R4.64], R15 ;  /* 0x0000000f04007986 */ /* 0x0003ec000c101906 */
.L_x_2:
[----:B------:R-:W-:Y:S05]  /*0700*/  @!P1 EXIT ;  /* 0x000000000000994d */ /* 0x000fea0003800000 */
[----:B------:R-:W-:Y:S02]  /*0710*/  ISETP.NE.AND P0, PT, R18, 0x1, PT ;  /* 0x000000011200780c */ /* 0x000fe40003f05270 */
[----:B------:R-:W-:-:S04]  /*0720*/  LOP3.LUT R10, R10, 0x1, RZ, 0xc0, !PT ;  /* 0x000000010a0a7812 */ /* 0x000fc800078ec0ff */
[----:B------:R-:W-:-:S07]  /*0730*/  ISETP.NE.U32.AND P1, PT, R10, 0x1, PT ;  /* 0x000000010a00780c */ /* 0x000fce0003f25070 */
[----:B------:R-:W-:Y:S06]  /*0740*/  @!P0 BRA `(.L_x_3) ;  /* 0x0000000000388947 */ /* 0x000fec0003800000 */
[----:B------:R-:W-:Y:S02]  /*0750*/  IMAD R7, R8, R9, UR4 ;  /* 0x0000000408077e24 */ /* 0x000fe4000f8e0209 */
[----:B-1----:R-:W-:Y:S02]  /*0760*/  IMAD R11, R9, UR4, R0 ;  /* 0x00000004090b7c24 */ /* 0x002fe4000f8e0200 */
[----:B------:R-:W-:-:S04]  /*0770*/  IMAD.WIDE R6, R7, 0x4, R2 ;  /* 0x0000000407067825 */ /* 0x000fc800078e0202 */
[----:B------:R-:W-:Y:S01]  /*0780*/  IMAD.WIDE R10, R11, 0x4, R2 ;  /* 0x000000040b0a7825 */ /* 0x000fe200078e0202 */
[----:B------:R-:W3:Y:S04]  /*0790*/  LDG.E R12, desc[UR6][R6.64] ;  /* 0x00000006060c7981 */ /* 0x000ee8000c1e1900 */
[----:B------:R-:W3:Y:S02]  /*07a0*/  LDG.E R13, desc[UR6][R10.64] ;  /* 0x000000060a0d7981 */ /* 0x000ee4000c1e1900 */
[----:B---3-5:R-:W-:Y:S01]  /*07b0*/  VIADDMNMX R17, R13, R12, R15, PT ;  /* 0x0000000c0d117246 */ /* 0x028fe2000380010f */
[----:B------:R-:W-:-:S04]  /*07c0*/  IMAD.WIDE R12, R9, 0x4, R10 ;  /* 0x00000004090c7825 */ /* 0x000fc800078e020a */
[----:B------:R3:W-:Y:S04]  /*07d0*/  STG.E desc[UR6][R4.64], R17 ;  /* 0x0000001104007986 */ /* 0x0007e8000c101906 */
[----:B------:R-:W2:Y:S04]  /*07e0*/  LDG.E R14, desc[UR6][R6.64+0x4] ;  /* 0x00000406060e7981 */ /* 0x000ea8000c1e1900 */
[----:B------:R-:W2:Y:S01]  /*07f0*/  LDG.E R12, desc[UR6][R12.64] ;  /* 0x000000060c0c7981 */ /* 0x000ea2000c1e1900 */
[----:B------:R-:W-:Y:S01]  /*0800*/  UIADD3 UR4, UPT, UPT, UR4, 0x2, URZ ;  /* 0x0000000204047890 */ /* 0x000fe2000fffe0ff */
[----:B--2---:R-:W-:-:S05]  /*0810*/  VIADDMNMX R15, R12, R14, R17, PT ;  /* 0x0000000e0c0f7246 */ /* 0x004fca0003800111 */
[----:B------:R3:W-:Y:S06]  /*0820*/  STG.E desc[UR6][R4.64], R15 ;  /* 0x0000000f04007986 */ /* 0x0007ec000c101906 */
.L_x_3:
[----:B------:R-:W-:Y:S05]  /*0830*/  @P1 EXIT ;  /* 0x000000000000194d */ /* 0x000fea0003800000 */
[----:B------:R-:W-:Y:S02]  /*0840*/  IMAD R7, R8, R9, UR4 ;  /* 0x0000000408077e24 */ /* 0x000fe4000f8e0209 */
[----:B------:R-:W-:Y:S02]  /*0850*/  IMAD R9, R9, UR4, R0 ;  /* 0x0000000409097c24 */ /* 0x000fe4000f8e0200 */
[----:B------:R-:W-:-:S04]  /*0860*/  IMAD.WIDE R6, R7, 0x4, R2 ;  /* 0x0000000407067825 */ /* 0x000fc800078e0202 */
[----:B------:R-:W-:Y:S02]  /*0870*/  IMAD.WIDE R2, R9, 0x4, R2 ;  /* 0x0000000409027825 */ /* 0x000fe400078e0202 */
[----:B------:R-:W1:Y:S04]  /*0880*/  LDG.E R6, desc[UR6][R6.64] ;  /* 0x0000000606067981 */ /* 0x000e68000c1e1900 */
[----:B------:R-:W1:Y:S02]  /*0890*/  LDG.E R2, desc[UR6][R2.64] ;  /* 0x0000000602027981 */ /* 0x000e64000c1e1900 */
[----:B-123-5:R-:W-:-:S05]  /*08a0*/  VIADDMNMX R15, R2, R6, R15, PT ;  /* 0x00000006020f7246 */ /* 0x02efca000380010f */
[----:B------:R-:W-:Y:S01]  /*08b0*/  STG.E desc[UR6][R4.64], R15 ;  /* 0x0000000f04007986 */ /* 0x000fe2000c101906 */
[----:B------:R-:W-:Y:S05]  /*08c0*/  EXIT ;  /* 0x000000000000794d */ /* 0x000fea0003800000 */
.L_x_4:
[----:B------:R-:W-:-:S00]  /*08d0*/  BRA `(.L_x_4) ;  /* 0xfffffffc00fc7947 */ /* 0x000fc0000383ffff */
[----:B------:R-:W-:-:S00]  /*08e0*/  NOP ;  /* 0x0000000000007918 */ /* 0x000fc00000000000 */
        /* <DEDUP_REMOVED lines=9> */
.L_x_6:


//--------------------- .text._Z13kernel_singlePiiiiiii --------------------------
	.section	.text._Z13kernel_singlePiiiiiii,"ax",@progbits
	.align	128
        .global         _Z13kernel_singlePiiiiiii
        .type           _Z13kernel_singlePiiiiiii,@function
        .size           _Z13kernel_singlePiiiiiii,(.L_x_7 - _Z13kernel_singlePiiiiiii)
        .other          _Z13kernel_singlePiiiiiii,@"STO_CUDA_ENTRY STV_DEFAULT"
_Z13kernel_singlePiiiiiii:
.text._Z13kernel_singlePiiiiiii:
[----:B------:R-:W-:Y:S01]  /*0000*/  LDC R1, c[0x0][0x37c] ;  /* 0x0000df00ff017b82 */ /* 0x000fe20000000800 */
[----:B------:R-:W0:Y:S01]  /*0010*/  S2R R2, SR_CTAID.Y ;  /* 0x0000000000027919 */ /* 0x000e220000002600 */
[----:B------:R-:W1:Y:S01]  /*0020*/  LDCU UR4, c[0x0][0x360] ;  /* 0x00006c00ff0477ac */ /* 0x000e620008000800 */
[----:B------:R-:W0:Y:S01]  /*0030*/  S2R R5, SR_TID.Y ;  /* 0x0000000000057919 */ /* 0x000e220000002200 */
[----:B------:R-:W0:Y:S01]  /*0040*/  LDCU UR5, c[0x0][0x364] ;  /* 0x00006c80ff0577ac */ /* 0x000e220008000800 */
[----:B------:R-:W1:Y:S01]  /*0050*/  S2R R0, SR_CTAID.X ;  /* 0x0000000000007919 */ /* 0x000e620000002500 */
[----:B------:R-:W2:Y:S01]  /*0060*/  LDCU.64 UR8, c[0x0][0x390] ;  /* 0x00007200ff0877ac */ /* 0x000ea20008000a00 */
[----:B------:R-:W1:Y:S01]  /*0070*/  S2R R3, SR_TID.X ;  /* 0x0000000000037919 */ /* 0x000e620000002100 */
[----:B------:R-:W3:Y:S01]  /*0080*/  LDCU UR6, c[0x0][0x38c] ;  /* 0x00007180ff0677ac */ /* 0x000ee20008000800 */
[----:B------:R-:W4:Y:S01]  /*0090*/  LDCU UR7, c[0x0][0x398] ;  /* 0x00007300ff0777ac */ /* 0x000f220008000800 */
[----:B0-----:R-:W-:-:S05]  /*00a0*/  IMAD R2, R2, UR5, R5 ;  /* 0x0000000502027c24 */ /* 0x001fca000f8e0205 */
[----:B--2---:R-:W-:Y:S01]  /*00b0*/  IADD3 R5, PT, PT, R2, UR8, RZ ;  /* 0x0000000802057c10 */ /* 0x004fe2000fffe0ff */
[----:B-1----:R-:W-:-:S03]  /*00c0*/  IMAD R0, R0, UR4, R3 ;  /* 0x0000000400007c24 */ /* 0x002fc6000f8e0203 */
[----:B----4-:R-:W-:Y:S02]  /*00d0*/  ISETP.GE.AND P0, PT, R5, UR7, PT ;  /* 0x0000000705007c0c */ /* 0x010fe4000bf06270 */
[----:B---3--:R-:W-:-:S04]  /*00e0*/  IADD3 R0, PT, PT, R0, UR6, RZ ;  /* 0x0000000600007c10 */ /* 0x008fc8000fffe0ff */
[----:B------:R-:W-:-:S13]  /*00f0*/  ISETP.GE.OR P0, PT, R0, UR9, P0 ;  /* 0x0000000900007c0c */ /* 0x000fda0008706670 */
[----:B------:R-:W-:Y:S05]  /*0100*/  @P0 EXIT ;  /* 0x000000000000094d */ /* 0x000fea0003800000 */
[----:B------:R-:W0:Y:S01]  /*0110*/  LDC R11, c[0x0][0x39c] ;  /* 0x0000e700ff0b7b82 */ /* 0x000e220000000800 */
[----:B------:R-:W1:Y:S01]  /*0120*/  LDCU UR6, c[0x0][0x388] ;  /* 0x00007100ff0677ac */ /* 0x000e620008000800 */
[----:B------:R-:W2:Y:S06]  /*0130*/  LDCU.64 UR4, c[0x0][0x358] ;  /* 0x00006b00ff0477ac */ /* 0x000eac0008000a00 */
[----:B------:R-:W3:Y:S01]  /*0140*/  LDC.64 R2, c[0x0][0x380] ;  /* 0x0000e000ff027b82 */ /* 0x000ee20000000a00 */
[C---:B-1----:R-:W-:Y:S02]  /*0150*/  IMAD R9, R0.reuse, UR6, R5 ;  /* 0x0000000600097c24 */ /* 0x042fe4000f8e0205 */
[----:B0-----:R-:W-:-:S02]  /*0160*/  IMAD R7, R0, UR6, R11 ;  /* 0x0000000600077c24 */ /* 0x001fc4000f8e020b */
[----:B------:R-:W-:Y:S02]  /*0170*/  IMAD R11, R11, UR6, R5 ;  /* 0x000000060b0b7c24 */ /* 0x000fe4000f8e0205 */
[----:B---3--:R-:W-:-:S04]  /*0180*/  IMAD.WIDE R4, R7, 0x4, R2 ;  /* 0x0000000407047825 */ /* 0x008fc800078e0202 */
[--C-:B------:R-:W-:Y:S02]  /*0190*/  IMAD.WIDE R6, R11, 0x4, R2.reuse ;  /* 0x000000040b067825 */ /* 0x100fe400078e0202 */
[----:B--2---:R-:W2:Y:S02]  /*01a0*/  LDG.E R5, desc[UR4][R4.64] ;  /* 0x0000000404057981 */ /* 0x004ea4000c1e1900 */
[----:B------:R-:W-:Y:S02]  /*01b0*/  IMAD.WIDE R2, R9, 0x4, R2 ;  /* 0x0000000409027825 */ /* 0x000fe400078e0202 */
[----:B------:R-:W2:Y:S04]  /*01c0*/  LDG.E R6, desc[UR4][R6.64] ;  /* 0x0000000406067981 */ /* 0x000ea8000c1e1900 */
[----:B------:R-:W2:Y:S02]  /*01d0*/  LDG.E R0, desc[UR4][R2.64] ;  /* 0x0000000402007981 */ /* 0x000ea4000c1e1900 */
[----:B--2---:R-:W-:-:S05]  /*01e0*/  VIADDMNMX R9, R6, R5, R0, PT ;  /* 0x0000000506097246 */ /* 0x004fca0003800100 */
[----:B------:R-:W-:Y:S01]  /*01f0*/  STG.E desc[UR4][R2.64], R9 ;  /* 0x0000000902007986 */ /* 0x000fe2000c101904 */
[----:B------:R-:W-:Y:S05]  /*0200*/  EXIT ;  /* 0x000000000000794d */ /* 0x000fea0003800000 */
.L_x_5:
        /* <DEDUP_REMOVED lines=15> */
.L_x_7:


//--------------------- .nv.shared.reserved.0     --------------------------
	.section	.nv.shared.reserved.0,"aw",@nobits
	.weak		__nv_reservedSMEM_offset_0_alias
	.size		__nv_reservedSMEM_offset_0_alias, 0, 64
	.other		__nv_reservedSMEM_offset_0_alias,@"STO_CUDA_RESERVED_SHARED STV_DEFAULT"
__nv_reservedSMEM_offset_0_alias:
	.zero		0
	.zero		64


//--------------------- .nv.constant0._Z15kernel_multiplePiiiiiiii --------------------------
	.section	.nv.constant0._Z15kernel_multiplePiiiiiiii,"a",@progbits
	.sectionflags	@""
	.align	4
.nv.constant0._Z15kernel_multiplePiiiiiiii:
	.zero		932


//--------------------- .nv.constant0._Z13kernel_singlePiiiiiii --------------------------
	.section	.nv.constant0._Z13kernel_singlePiiiiiii,"a",@progbits
	.sectionflags	@""
	.align	4
.nv.constant0._Z13kernel_singlePiiiiiii:
	.zero		928


//--------------------- SYMBOLS --------------------------

	.type		.nv.reservedSmem.offset0,@object
	.size		.nv.reservedSmem.offset0,0x4
